//
// Generated by NVIDIA NVVM Compiler
//
// Compiler Build ID: CL-36424714
// Cuda compilation tools, release 13.0, V13.0.88
// Based on NVVM 20.0.0
//

.version 9.0
.target sm_100
.address_size 64

	// .globl	_Z23generate_guesses_kernelPKciiPc

.visible .entry _Z23generate_guesses_kernelPKciiPc(
	.param .u64 .ptr .align 1 _Z23generate_guesses_kernelPKciiPc_param_0,
	.param .u32 _Z23generate_guesses_kernelPKciiPc_param_1,
	.param .u32 _Z23generate_guesses_kernelPKciiPc_param_2,
	.param .u64 .ptr .align 1 _Z23generate_guesses_kernelPKciiPc_param_3
)
{
	.reg .pred 	%p<11>;
	.reg .b16 	%rs<31>;
	.reg .b32 	%r<50>;
	.reg .b64 	%rd<25>;

	ld.param.u64 	%rd5, [_Z23generate_guesses_kernelPKciiPc_param_0];
	ld.param.u32 	%r29, [_Z23generate_guesses_kernelPKciiPc_param_1];
	ld.param.u32 	%r30, [_Z23generate_guesses_kernelPKciiPc_param_2];
	ld.param.u64 	%rd6, [_Z23generate_guesses_kernelPKciiPc_param_3];
	cvta.to.global.u64 	%rd1, %rd5;
	cvta.to.global.u64 	%rd2, %rd6;
	mov.u32 	%r31, %ntid.x;
	mov.u32 	%r32, %ctaid.x;
	mov.u32 	%r33, %tid.x;
	mad.lo.s32 	%r1, %r31, %r32, %r33;
	setp.ge.s32 	%p1, %r1, %r30;
	@%p1 bra 	$L__BB0_15;
	setp.lt.s32 	%p2, %r29, 1;
	@%p2 bra 	$L__BB0_14;
	mul.lo.s32 	%r2, %r29, %r1;
	shl.b32 	%r3, %r1, 6;
	and.b32  	%r4, %r29, 15;
	setp.lt.u32 	%p3, %r29, 16;
	mov.b32 	%r45, 0;
	@%p3 bra 	$L__BB0_5;
	and.b32  	%r45, %r29, 2147483632;
	neg.s32 	%r43, %r45;
	add.s64 	%rd3, %rd1, 7;
	add.s64 	%rd4, %rd2, 7;
	mov.u32 	%r41, %r3;
	mov.u32 	%r42, %r2;
$L__BB0_4:
	.pragma "nounroll";
	cvt.s64.s32 	%rd7, %r42;
	add.s64 	%rd8, %rd3, %rd7;
	cvt.s64.s32 	%rd9, %r41;
	add.s64 	%rd10, %rd4, %rd9;
	ld.global.u8 	%rs1, [%rd8+-7];
	st.global.u8 	[%rd10+-7], %rs1;
	ld.global.u8 	%rs2, [%rd8+-6];
	st.global.u8 	[%rd10+-6], %rs2;
	ld.global.u8 	%rs3, [%rd8+-5];
	st.global.u8 	[%rd10+-5], %rs3;
	ld.global.u8 	%rs4, [%rd8+-4];
	st.global.u8 	[%rd10+-4], %rs4;
	ld.global.u8 	%rs5, [%rd8+-3];
	st.global.u8 	[%rd10+-3], %rs5;
	ld.global.u8 	%rs6, [%rd8+-2];
	st.global.u8 	[%rd10+-2], %rs6;
	ld.global.u8 	%rs7, [%rd8+-1];
	st.global.u8 	[%rd10+-1], %rs7;
	ld.global.u8 	%rs8, [%rd8];
	st.global.u8 	[%rd10], %rs8;
	ld.global.u8 	%rs9, [%rd8+1];
	st.global.u8 	[%rd10+1], %rs9;
	ld.global.u8 	%rs10, [%rd8+2];
	st.global.u8 	[%rd10+2], %rs10;
	ld.global.u8 	%rs11, [%rd8+3];
	st.global.u8 	[%rd10+3], %rs11;
	ld.global.u8 	%rs12, [%rd8+4];
	st.global.u8 	[%rd10+4], %rs12;
	ld.global.u8 	%rs13, [%rd8+5];
	st.global.u8 	[%rd10+5], %rs13;
	ld.global.u8 	%rs14, [%rd8+6];
	st.global.u8 	[%rd10+6], %rs14;
	ld.global.u8 	%rs15, [%rd8+7];
	st.global.u8 	[%rd10+7], %rs15;
	ld.global.u8 	%rs16, [%rd8+8];
	st.global.u8 	[%rd10+8], %rs16;
	add.s32 	%r43, %r43, 16;
	add.s32 	%r42, %r42, 16;
	add.s32 	%r41, %r41, 16;
	setp.ne.s32 	%p4, %r43, 0;
	@%p4 bra 	$L__BB0_4;
$L__BB0_5:
	setp.eq.s32 	%p5, %r4, 0;
	@%p5 bra 	$L__BB0_14;
	and.b32  	%r14, %r29, 7;
	setp.lt.u32 	%p6, %r4, 8;
	@%p6 bra 	$L__BB0_8;
	add.s32 	%r35, %r45, %r2;
	cvt.s64.s32 	%rd11, %r35;
	add.s64 	%rd12, %rd1, %rd11;
	ld.global.u8 	%rs17, [%rd12];
	add.s32 	%r36, %r3, %r45;
	cvt.s64.s32 	%rd13, %r36;
	add.s64 	%rd14, %rd2, %rd13;
	st.global.u8 	[%rd14], %rs17;
	ld.global.u8 	%rs18, [%rd12+1];
	st.global.u8 	[%rd14+1], %rs18;
	ld.global.u8 	%rs19, [%rd12+2];
	st.global.u8 	[%rd14+2], %rs19;
	ld.global.u8 	%rs20, [%rd12+3];
	st.global.u8 	[%rd14+3], %rs20;
	ld.global.u8 	%rs21, [%rd12+4];
	st.global.u8 	[%rd14+4], %rs21;
	ld.global.u8 	%rs22, [%rd12+5];
	st.global.u8 	[%rd14+5], %rs22;
	ld.global.u8 	%rs23, [%rd12+6];
	st.global.u8 	[%rd14+6], %rs23;
	ld.global.u8 	%rs24, [%rd12+7];
	st.global.u8 	[%rd14+7], %rs24;
	add.s32 	%r45, %r45, 8;
$L__BB0_8:
	setp.eq.s32 	%p7, %r14, 0;
	@%p7 bra 	$L__BB0_14;
	and.b32  	%r17, %r29, 3;
	setp.lt.u32 	%p8, %r14, 4;
	@%p8 bra 	$L__BB0_11;
	add.s32 	%r37, %r45, %r2;
	cvt.s64.s32 	%rd15, %r37;
	add.s64 	%rd16, %rd1, %rd15;
	ld.global.u8 	%rs25, [%rd16];
	add.s32 	%r38, %r3, %r45;
	cvt.s64.s32 	%rd17, %r38;
	add.s64 	%rd18, %rd2, %rd17;
	st.global.u8 	[%rd18], %rs25;
	ld.global.u8 	%rs26, [%rd16+1];
	st.global.u8 	[%rd18+1], %rs26;
	ld.global.u8 	%rs27, [%rd16+2];
	st.global.u8 	[%rd18+2], %rs27;
	ld.global.u8 	%rs28, [%rd16+3];
	st.global.u8 	[%rd18+3], %rs28;
	add.s32 	%r45, %r45, 4;
$L__BB0_11:
	setp.eq.s32 	%p9, %r17, 0;
	@%p9 bra 	$L__BB0_14;
	add.s32 	%r49, %r45, %r3;
	add.s32 	%r48, %r45, %r2;
	neg.s32 	%r47, %r17;
$L__BB0_13:
	.pragma "nounroll";
	cvt.s64.s32 	%rd19, %r49;
	add.s64 	%rd20, %rd2, %rd19;
	cvt.s64.s32 	%rd21, %r48;
	add.s64 	%rd22, %rd1, %rd21;
	ld.global.u8 	%rs29, [%rd22];
	st.global.u8 	[%rd20], %rs29;
	add.s32 	%r49, %r49, 1;
	add.s32 	%r48, %r48, 1;
	add.s32 	%r47, %r47, 1;
	setp.ne.s32 	%p10, %r47, 0;
	@%p10 bra 	$L__BB0_13;
$L__BB0_14:
	shl.b32 	%r39, %r1, 6;
	add.s32 	%r40, %r39, %r29;
	cvt.s64.s32 	%rd23, %r40;
	add.s64 	%rd24, %rd2, %rd23;
	mov.b16 	%rs30, 0;
	st.global.u8 	[%rd24], %rs30;
$L__BB0_15:
	ret;

}
	// .globl	_Z35generate_guesses_with_prefix_kernelPKciS0_iiPc
.visible .entry _Z35generate_guesses_with_prefix_kernelPKciS0_iiPc(
	.param .u64 .ptr .align 1 _Z35generate_guesses_with_prefix_kernelPKciS0_iiPc_param_0,
	.param .u32 _Z35generate_guesses_with_prefix_kernelPKciS0_iiPc_param_1,
	.param .u64 .ptr .align 1 _Z35generate_guesses_with_prefix_kernelPKciS0_iiPc_param_2,
	.param .u32 _Z35generate_guesses_with_prefix_kernelPKciS0_iiPc_param_3,
	.param .u32 _Z35generate_guesses_with_prefix_kernelPKciS0_iiPc_param_4,
	.param .u64 .ptr .align 1 _Z35generate_guesses_with_prefix_kernelPKciS0_iiPc_param_5
)
{
	.reg .pred 	%p<20>;
	.reg .b16 	%rs<60>;
	.reg .b32 	%r<85>;
	.reg .b64 	%rd<49>;

	ld.param.u64 	%rd13, [_Z35generate_guesses_with_prefix_kernelPKciS0_iiPc_param_0];
	ld.param.u32 	%r51, [_Z35generate_guesses_with_prefix_kernelPKciS0_iiPc_param_1];
	ld.param.u64 	%rd14, [_Z35generate_guesses_with_prefix_kernelPKciS0_iiPc_param_2];
	ld.param.u32 	%r52, [_Z35generate_guesses_with_prefix_kernelPKciS0_iiPc_param_3];
	ld.param.u32 	%r53, [_Z35generate_guesses_with_prefix_kernelPKciS0_iiPc_param_4];
	ld.param.u64 	%rd15, [_Z35generate_guesses_with_prefix_kernelPKciS0_iiPc_param_5];
	cvta.to.global.u64 	%rd1, %rd13;
	cvta.to.global.u64 	%rd2, %rd14;
	cvta.to.global.u64 	%rd3, %rd15;
	mov.u32 	%r54, %ntid.x;
	mov.u32 	%r55, %ctaid.x;
	mov.u32 	%r56, %tid.x;
	mad.lo.s32 	%r1, %r54, %r55, %r56;
	setp.ge.s32 	%p1, %r1, %r53;
	@%p1 bra 	$L__BB1_28;
	setp.lt.s32 	%p2, %r51, 1;
	@%p2 bra 	$L__BB1_14;
	shl.b32 	%r2, %r1, 6;
	and.b32  	%r3, %r51, 15;
	setp.lt.u32 	%p3, %r51, 16;
	mov.b32 	%r69, 0;
	@%p3 bra 	$L__BB1_5;
	and.b32  	%r69, %r51, 2147483632;
	neg.s32 	%r75, %r69;
	add.s64 	%rd48, %rd1, 7;
	add.s64 	%rd5, %rd3, 7;
	mov.u32 	%r74, %r2;
$L__BB1_4:
	.pragma "nounroll";
	cvt.s64.s32 	%rd16, %r74;
	add.s64 	%rd17, %rd5, %rd16;
	ld.global.u8 	%rs1, [%rd48+-7];
	st.global.u8 	[%rd17+-7], %rs1;
	ld.global.u8 	%rs2, [%rd48+-6];
	st.global.u8 	[%rd17+-6], %rs2;
	ld.global.u8 	%rs3, [%rd48+-5];
	st.global.u8 	[%rd17+-5], %rs3;
	ld.global.u8 	%rs4, [%rd48+-4];
	st.global.u8 	[%rd17+-4], %rs4;
	ld.global.u8 	%rs5, [%rd48+-3];
	st.global.u8 	[%rd17+-3], %rs5;
	ld.global.u8 	%rs6, [%rd48+-2];
	st.global.u8 	[%rd17+-2], %rs6;
	ld.global.u8 	%rs7, [%rd48+-1];
	st.global.u8 	[%rd17+-1], %rs7;
	ld.global.u8 	%rs8, [%rd48];
	st.global.u8 	[%rd17], %rs8;
	ld.global.u8 	%rs9, [%rd48+1];
	st.global.u8 	[%rd17+1], %rs9;
	ld.global.u8 	%rs10, [%rd48+2];
	st.global.u8 	[%rd17+2], %rs10;
	ld.global.u8 	%rs11, [%rd48+3];
	st.global.u8 	[%rd17+3], %rs11;
	ld.global.u8 	%rs12, [%rd48+4];
	st.global.u8 	[%rd17+4], %rs12;
	ld.global.u8 	%rs13, [%rd48+5];
	st.global.u8 	[%rd17+5], %rs13;
	ld.global.u8 	%rs14, [%rd48+6];
	st.global.u8 	[%rd17+6], %rs14;
	ld.global.u8 	%rs15, [%rd48+7];
	st.global.u8 	[%rd17+7], %rs15;
	ld.global.u8 	%rs16, [%rd48+8];
	st.global.u8 	[%rd17+8], %rs16;
	add.s32 	%r75, %r75, 16;
	add.s64 	%rd48, %rd48, 16;
	add.s32 	%r74, %r74, 16;
	setp.eq.s32 	%p4, %r75, 0;
	@%p4 bra 	$L__BB1_5;
	bra.uni 	$L__BB1_4;
$L__BB1_5:
	setp.eq.s32 	%p5, %r3, 0;
	@%p5 bra 	$L__BB1_14;
	and.b32  	%r7, %r51, 7;
	setp.lt.u32 	%p6, %r3, 8;
	@%p6 bra 	$L__BB1_8;
	cvt.u64.u32 	%rd18, %r69;
	add.s64 	%rd19, %rd1, %rd18;
	ld.global.u8 	%rs17, [%rd19];
	add.s32 	%r58, %r2, %r69;
	cvt.s64.s32 	%rd20, %r58;
	add.s64 	%rd21, %rd3, %rd20;
	st.global.u8 	[%rd21], %rs17;
	ld.global.u8 	%rs18, [%rd19+1];
	st.global.u8 	[%rd21+1], %rs18;
	ld.global.u8 	%rs19, [%rd19+2];
	st.global.u8 	[%rd21+2], %rs19;
	ld.global.u8 	%rs20, [%rd19+3];
	st.global.u8 	[%rd21+3], %rs20;
	ld.global.u8 	%rs21, [%rd19+4];
	st.global.u8 	[%rd21+4], %rs21;
	ld.global.u8 	%rs22, [%rd19+5];
	st.global.u8 	[%rd21+5], %rs22;
	ld.global.u8 	%rs23, [%rd19+6];
	st.global.u8 	[%rd21+6], %rs23;
	ld.global.u8 	%rs24, [%rd19+7];
	st.global.u8 	[%rd21+7], %rs24;
	add.s32 	%r69, %r69, 8;
$L__BB1_8:
	setp.eq.s32 	%p7, %r7, 0;
	@%p7 bra 	$L__BB1_14;
	and.b32  	%r10, %r51, 3;
	setp.lt.u32 	%p8, %r7, 4;
	@%p8 bra 	$L__BB1_11;
	cvt.u64.u32 	%rd22, %r69;
	add.s64 	%rd23, %rd1, %rd22;
	ld.global.u8 	%rs25, [%rd23];
	add.s32 	%r59, %r2, %r69;
	cvt.s64.s32 	%rd24, %r59;
	add.s64 	%rd25, %rd3, %rd24;
	st.global.u8 	[%rd25], %rs25;
	ld.global.u8 	%rs26, [%rd23+1];
	st.global.u8 	[%rd25+1], %rs26;
	ld.global.u8 	%rs27, [%rd23+2];
	st.global.u8 	[%rd25+2], %rs27;
	ld.global.u8 	%rs28, [%rd23+3];
	st.global.u8 	[%rd25+3], %rs28;
	add.s32 	%r69, %r69, 4;
$L__BB1_11:
	setp.eq.s32 	%p9, %r10, 0;
	@%p9 bra 	$L__BB1_14;
	add.s32 	%r73, %r69, %r2;
	cvt.u64.u32 	%rd26, %r69;
	add.s64 	%rd47, %rd1, %rd26;
	neg.s32 	%r72, %r10;
$L__BB1_13:
	.pragma "nounroll";
	cvt.s64.s32 	%rd27, %r73;
	add.s64 	%rd28, %rd3, %rd27;
	ld.global.u8 	%rs29, [%rd47];
	st.global.u8 	[%rd28], %rs29;
	add.s32 	%r73, %r73, 1;
	add.s64 	%rd47, %rd47, 1;
	add.s32 	%r72, %r72, 1;
	setp.ne.s32 	%p10, %r72, 0;
	@%p10 bra 	$L__BB1_13;
$L__BB1_14:
	setp.lt.s32 	%p11, %r52, 1;
	@%p11 bra 	$L__BB1_27;
	mul.lo.s32 	%r19, %r52, %r1;
	shl.b32 	%r20, %r1, 6;
	add.s32 	%r21, %r20, %r51;
	and.b32  	%r22, %r52, 15;
	setp.lt.u32 	%p12, %r52, 16;
	mov.b32 	%r79, 0;
	@%p12 bra 	$L__BB1_18;
	and.b32  	%r79, %r52, 2147483632;
	neg.s32 	%r78, %r79;
	add.s64 	%rd9, %rd2, 7;
	add.s64 	%rd10, %rd3, 7;
	mov.u32 	%r76, %r21;
	mov.u32 	%r77, %r19;
$L__BB1_17:
	.pragma "nounroll";
	cvt.s64.s32 	%rd29, %r77;
	add.s64 	%rd30, %rd9, %rd29;
	cvt.s64.s32 	%rd31, %r76;
	add.s64 	%rd32, %rd10, %rd31;
	ld.global.u8 	%rs30, [%rd30+-7];
	st.global.u8 	[%rd32+-7], %rs30;
	ld.global.u8 	%rs31, [%rd30+-6];
	st.global.u8 	[%rd32+-6], %rs31;
	ld.global.u8 	%rs32, [%rd30+-5];
	st.global.u8 	[%rd32+-5], %rs32;
	ld.global.u8 	%rs33, [%rd30+-4];
	st.global.u8 	[%rd32+-4], %rs33;
	ld.global.u8 	%rs34, [%rd30+-3];
	st.global.u8 	[%rd32+-3], %rs34;
	ld.global.u8 	%rs35, [%rd30+-2];
	st.global.u8 	[%rd32+-2], %rs35;
	ld.global.u8 	%rs36, [%rd30+-1];
	st.global.u8 	[%rd32+-1], %rs36;
	ld.global.u8 	%rs37, [%rd30];
	st.global.u8 	[%rd32], %rs37;
	ld.global.u8 	%rs38, [%rd30+1];
	st.global.u8 	[%rd32+1], %rs38;
	ld.global.u8 	%rs39, [%rd30+2];
	st.global.u8 	[%rd32+2], %rs39;
	ld.global.u8 	%rs40, [%rd30+3];
	st.global.u8 	[%rd32+3], %rs40;
	ld.global.u8 	%rs41, [%rd30+4];
	st.global.u8 	[%rd32+4], %rs41;
	ld.global.u8 	%rs42, [%rd30+5];
	st.global.u8 	[%rd32+5], %rs42;
	ld.global.u8 	%rs43, [%rd30+6];
	st.global.u8 	[%rd32+6], %rs43;
	ld.global.u8 	%rs44, [%rd30+7];
	st.global.u8 	[%rd32+7], %rs44;
	ld.global.u8 	%rs45, [%rd30+8];
	st.global.u8 	[%rd32+8], %rs45;
	add.s32 	%r78, %r78, 16;
	add.s32 	%r77, %r77, 16;
	add.s32 	%r76, %r76, 16;
	setp.ne.s32 	%p13, %r78, 0;
	@%p13 bra 	$L__BB1_17;
$L__BB1_18:
	setp.eq.s32 	%p14, %r22, 0;
	@%p14 bra 	$L__BB1_27;
	and.b32  	%r36, %r52, 7;
	setp.lt.u32 	%p15, %r22, 8;
	@%p15 bra 	$L__BB1_21;
	add.s32 	%r61, %r79, %r19;
	cvt.s64.s32 	%rd33, %r61;
	add.s64 	%rd34, %rd2, %rd33;
	ld.global.u8 	%rs46, [%rd34];
	add.s32 	%r62, %r21, %r79;
	cvt.s64.s32 	%rd35, %r62;
	add.s64 	%rd36, %rd3, %rd35;
	st.global.u8 	[%rd36], %rs46;
	ld.global.u8 	%rs47, [%rd34+1];
	st.global.u8 	[%rd36+1], %rs47;
	ld.global.u8 	%rs48, [%rd34+2];
	st.global.u8 	[%rd36+2], %rs48;
	ld.global.u8 	%rs49, [%rd34+3];
	st.global.u8 	[%rd36+3], %rs49;
	ld.global.u8 	%rs50, [%rd34+4];
	st.global.u8 	[%rd36+4], %rs50;
	ld.global.u8 	%rs51, [%rd34+5];
	st.global.u8 	[%rd36+5], %rs51;
	ld.global.u8 	%rs52, [%rd34+6];
	st.global.u8 	[%rd36+6], %rs52;
	ld.global.u8 	%rs53, [%rd34+7];
	st.global.u8 	[%rd36+7], %rs53;
	add.s32 	%r79, %r79, 8;
$L__BB1_21:
	setp.eq.s32 	%p16, %r36, 0;
	@%p16 bra 	$L__BB1_27;
	and.b32  	%r39, %r52, 3;
	setp.lt.u32 	%p17, %r36, 4;
	@%p17 bra 	$L__BB1_24;
	add.s32 	%r63, %r79, %r19;
	cvt.s64.s32 	%rd37, %r63;
	add.s64 	%rd38, %rd2, %rd37;
	ld.global.u8 	%rs54, [%rd38];
	add.s32 	%r64, %r21, %r79;
	cvt.s64.s32 	%rd39, %r64;
	add.s64 	%rd40, %rd3, %rd39;
	st.global.u8 	[%rd40], %rs54;
	ld.global.u8 	%rs55, [%rd38+1];
	st.global.u8 	[%rd40+1], %rs55;
	ld.global.u8 	%rs56, [%rd38+2];
	st.global.u8 	[%rd40+2], %rs56;
	ld.global.u8 	%rs57, [%rd38+3];
	st.global.u8 	[%rd40+3], %rs57;
	add.s32 	%r79, %r79, 4;
$L__BB1_24:
	setp.eq.s32 	%p18, %r39, 0;
	@%p18 bra 	$L__BB1_27;
	add.s32 	%r65, %r79, %r51;
	add.s32 	%r84, %r65, %r20;
	add.s32 	%r83, %r79, %r19;
	neg.s32 	%r82, %r39;
$L__BB1_26:
	.pragma "nounroll";
	cvt.s64.s32 	%rd41, %r84;
	add.s64 	%rd42, %rd3, %rd41;
	cvt.s64.s32 	%rd43, %r83;
	add.s64 	%rd44, %rd2, %rd43;
	ld.global.u8 	%rs58, [%rd44];
	st.global.u8 	[%rd42], %rs58;
	add.s32 	%r84, %r84, 1;
	add.s32 	%r83, %r83, 1;
	add.s32 	%r82, %r82, 1;
	setp.ne.s32 	%p19, %r82, 0;
	@%p19 bra 	$L__BB1_26;
$L__BB1_27:
	shl.b32 	%r66, %r1, 6;
	add.s32 	%r67, %r66, %r51;
	add.s32 	%r68, %r67, %r52;
	cvt.s64.s32 	%rd45, %r68;
	add.s64 	%rd46, %rd3, %rd45;
	mov.b16 	%rs59, 0;
	st.global.u8 	[%rd46], %rs59;
$L__BB1_28:
	ret;

}


// ===== COMPILED SASS (sm_100) =====

	.target	sm_100

	.elftype	@"ET_EXEC"


//--------------------- .note.nv.tkinfo           --------------------------
	.section	.note.nv.tkinfo,"",@"SHT_NOTE"
	.sectionflags	@"SHF_NOTE_NV_TKINFO"
	.tkinfo
        /*0018*/ 	.word	0x00000002
        /*0030*/ 	.string	""
        /*0030*/ 	.string	"ptxas"
        /*0030*/ 	.string	"Cuda compilation tools, release 13.0, V13.0.88"
        /*0030*/ 	.string	"Build cuda_13.0.r13.0/compiler.36424714_0"
        /*0030*/ 	.string	"-arch sm_100 -m 64 "



//--------------------- .note.nv.cuinfo           --------------------------
	.section	.note.nv.cuinfo,"",@"SHT_NOTE"
	.sectionflags	@"SHF_NOTE_NV_CUINFO"
        /*0018*/ 	.short	0x0002
        /*001a*/ 	.short	0x0064
        /*001c*/ 	.short	0x0082
	.zero		2


//--------------------- .nv.info                  --------------------------
	.section	.nv.info,"",@"SHT_CUDA_INFO"
	.align	4


	//----- nvinfo : EIATTR_REGCOUNT
	.align		4
        /*0000*/ 	.byte	0x04, 0x2f
        /*0002*/ 	.short	(.L_1 - .L_0)
	.align		4
.L_0:
        /*0004*/ 	.word	index@(_Z23generate_guesses_kernelPKciiPc)
        /*0008*/ 	.word	0x0000001a


	//----- nvinfo : EIATTR_FRAME_SIZE
	.align		4
.L_1:
        /*000c*/ 	.byte	0x04, 0x11
        /*000e*/ 	.short	(.L_3 - .L_2)
	.align		4
.L_2:
        /*0010*/ 	.word	index@(_Z23generate_guesses_kernelPKciiPc)
        /*0014*/ 	.word	0x00000000


	//----- nvinfo : EIATTR_REGCOUNT
	.align		4
.L_3:
        /*0018*/ 	.byte	0x04, 0x2f
        /*001a*/ 	.short	(.L_5 - .L_4)
	.align		4
.L_4:
        /*001c*/ 	.word	index@(_Z35generate_guesses_with_prefix_kernelPKciS0_iiPc)
        /*0020*/ 	.word	0x0000001a


	//----- nvinfo : EIATTR_FRAME_SIZE
	.align		4
.L_5:
        /*0024*/ 	.byte	0x04, 0x11
        /*0026*/ 	.short	(.L_7 - .L_6)
	.align		4
.L_6:
        /*0028*/ 	.word	index@(_Z35generate_guesses_with_prefix_kernelPKciS0_iiPc)
        /*002c*/ 	.word	0x00000000


	//----- nvinfo : EIATTR_MIN_STACK_SIZE
	.align		4
.L_7:
        /*0030*/ 	.byte	0x04, 0x12
        /*0032*/ 	.short	(.L_9 - .L_8)
	.align		4
.L_8:
        /*0034*/ 	.word	index@(_Z35generate_guesses_with_prefix_kernelPKciS0_iiPc)
        /*0038*/ 	.word	0x00000000


	//----- nvinfo : EIATTR_MIN_STACK_SIZE
	.align		4
.L_9:
        /*003c*/ 	.byte	0x04, 0x12
        /*003e*/ 	.short	(.L_11 - .L_10)
	.align		4
.L_10:
        /*0040*/ 	.word	index@(_Z23generate_guesses_kernelPKciiPc)
        /*0044*/ 	.word	0x00000000
.L_11:


//--------------------- .nv.compat                --------------------------
	.section	.nv.compat,"",@"SHT_CUDA_COMPAT_INFO"
	.align	4
        /*0000*/ 	.byte	0x02, 0x09, 0x00, 0x00, 0x02, 0x02, 0x01, 0x00, 0x02, 0x05, 0x05, 0x00, 0x03, 0x07, 0x01, 0x01
        /*0010*/ 	.byte	0x02, 0x03, 0x00, 0x00, 0x02, 0x06, 0x01, 0x00, 0x04, 0x0b, 0x08, 0x00, 0x09, 0x00, 0x00, 0x00
        /*0020*/ 	.byte	0x00, 0x00, 0x00, 0x00


//--------------------- .nv.info._Z35generate_guesses_with_prefix_kernelPKciS0_iiPc --------------------------
	.section	.nv.info._Z35generate_guesses_with_prefix_kernelPKciS0_iiPc,"",@"SHT_CUDA_INFO"
	.sectionflags	@""
	.align	4


	//----- nvinfo : EIATTR_CUDA_API_VERSION
	.align		4
        /*0000*/ 	.byte	0x04, 0x37
        /*0002*/ 	.short	(.L_13 - .L_12)
.L_12:
        /*0004*/ 	.word	0x00000082


	//----- nvinfo : EIATTR_KPARAM_INFO
	.align		4
.L_13:
        /*0008*/ 	.byte	0x04, 0x17
        /*000a*/ 	.short	(.L_15 - .L_14)
.L_14:
        /*000c*/ 	.word	0x00000000
        /*0010*/ 	.short	0x0005
        /*0012*/ 	.short	0x0020
        /*0014*/ 	.byte	0x00, 0xf5, 0x21, 0x00


	//----- nvinfo : EIATTR_KPARAM_INFO
	.align		4
.L_15:
        /*0018*/ 	.byte	0x04, 0x17
        /*001a*/ 	.short	(.L_17 - .L_16)
.L_16:
        /*001c*/ 	.word	0x00000000
        /*0020*/ 	.short	0x0004
        /*0022*/ 	.short	0x001c
        /*0024*/ 	.byte	0x00, 0xf0, 0x11, 0x00


	//----- nvinfo : EIATTR_KPARAM_INFO
	.align		4
.L_17:
        /*0028*/ 	.byte	0x04, 0x17
        /*002a*/ 	.short	(.L_19 - .L_18)
.L_18:
        /*002c*/ 	.word	0x00000000
        /*0030*/ 	.short	0x0003
        /*0032*/ 	.short	0x0018
        /*0034*/ 	.byte	0x00, 0xf0, 0x11, 0x00


	//----- nvinfo : EIATTR_KPARAM_INFO
	.align		4
.L_19:
        /*0038*/ 	.byte	0x04, 0x17
        /*003a*/ 	.short	(.L_21 - .L_20)
.L_20:
        /*003c*/ 	.word	0x00000000
        /*0040*/ 	.short	0x0002
        /*0042*/ 	.short	0x0010
        /*0044*/ 	.byte	0x00, 0xf5, 0x21, 0x00


	//----- nvinfo : EIATTR_KPARAM_INFO
	.align		4
.L_21:
        /*0048*/ 	.byte	0x04, 0x17
        /*004a*/ 	.short	(.L_23 - .L_22)
.L_22:
        /*004c*/ 	.word	0x00000000
        /*0050*/ 	.short	0x0001
        /*0052*/ 	.short	0x0008
        /*0054*/ 	.byte	0x00, 0xf0, 0x11, 0x00


	//----- nvinfo : EIATTR_KPARAM_INFO
	.align		4
.L_23:
        /*0058*/ 	.byte	0x04, 0x17
        /*005a*/ 	.short	(.L_25 - .L_24)
.L_24:
        /*005c*/ 	.word	0x00000000
        /*0060*/ 	.short	0x0000
        /*0062*/ 	.short	0x0000
        /*0064*/ 	.byte	0x00, 0xf5, 0x21, 0x00


	//----- nvinfo : EIATTR_SPARSE_MMA_MASK
	.align		4
.L_25:
        /*0068*/ 	.byte	0x03, 0x50
        /*006a*/ 	.short	0x0000


	//----- nvinfo : EIATTR_MAXREG_COUNT
	.align		4
        /*006c*/ 	.byte	0x03, 0x1b
        /*006e*/ 	.short	0x00ff


	//----- nvinfo : EIATTR_MERCURY_ISA_VERSION
	.align		4
        /*0070*/ 	.byte	0x03, 0x5f
        /*0072*/ 	.short	0x0101


	//----- nvinfo : EIATTR_VRC_CTA_INIT_COUNT
	.align		4
        /*0074*/ 	.byte	0x02, 0x4a
	.zero		1
	.zero		1


	//----- nvinfo : EIATTR_EXIT_INSTR_OFFSETS
	.align		4
        /*0078*/ 	.byte	0x04, 0x1c
        /*007a*/ 	.short	(.L_27 - .L_26)


	//   ....[0]....
.L_26:
        /*007c*/ 	.word	0x00000070


	//   ....[1]....
        /*0080*/ 	.word	0x00001190


	//----- nvinfo : EIATTR_CBANK_PARAM_SIZE
	.align		4
.L_27:
        /*0084*/ 	.byte	0x03, 0x19
        /*0086*/ 	.short	0x0028


	//----- nvinfo : EIATTR_PARAM_CBANK
	.align		4
        /*0088*/ 	.byte	0x04, 0x0a
        /*008a*/ 	.short	(.L_29 - .L_28)
	.align		4
.L_28:
        /*008c*/ 	.word	index@(.nv.constant0._Z35generate_guesses_with_prefix_kernelPKciS0_iiPc)
        /*0090*/ 	.short	0x0380
        /*0092*/ 	.short	0x0028


	//----- nvinfo : EIATTR_SW_WAR
	.align		4
.L_29:
        /*0094*/ 	.byte	0x04, 0x36
        /*0096*/ 	.short	(.L_31 - .L_30)
.L_30:
        /*0098*/ 	.word	0x00000008
.L_31:


//--------------------- .nv.info._Z23generate_guesses_kernelPKciiPc --------------------------
	.section	.nv.info._Z23generate_guesses_kernelPKciiPc,"",@"SHT_CUDA_INFO"
	.sectionflags	@""
	.align	4


	//----- nvinfo : EIATTR_CUDA_API_VERSION
	.align		4
        /*0000*/ 	.byte	0x04, 0x37
        /*0002*/ 	.short	(.L_33 - .L_32)
.L_32:
        /*0004*/ 	.word	0x00000082


	//----- nvinfo : EIATTR_KPARAM_INFO
	.align		4
.L_33:
        /*0008*/ 	.byte	0x04, 0x17
        /*000a*/ 	.short	(.L_35 - .L_34)
.L_34:
        /*000c*/ 	.word	0x00000000
        /*0010*/ 	.short	0x0003
        /*0012*/ 	.short	0x0010
        /*0014*/ 	.byte	0x00, 0xf5, 0x21, 0x00


	//----- nvinfo : EIATTR_KPARAM_INFO
	.align		4
.L_35:
        /*0018*/ 	.byte	0x04, 0x17
        /*001a*/ 	.short	(.L_37 - .L_36)
.L_36:
        /*001c*/ 	.word	0x00000000
        /*0020*/ 	.short	0x0002
        /*0022*/ 	.short	0x000c
        /*0024*/ 	.byte	0x00, 0xf0, 0x11, 0x00


	//----- nvinfo : EIATTR_KPARAM_INFO
	.align		4
.L_37:
        /*0028*/ 	.byte	0x04, 0x17
        /*002a*/ 	.short	(.L_39 - .L_38)
.L_38:
        /*002c*/ 	.word	0x00000000
        /*0030*/ 	.short	0x0001
        /*0032*/ 	.short	0x0008
        /*0034*/ 	.byte	0x00, 0xf0, 0x11, 0x00


	//----- nvinfo : EIATTR_KPARAM_INFO
	.align		4
.L_39:
        /*0038*/ 	.byte	0x04, 0x17
        /*003a*/ 	.short	(.L_41 - .L_40)
.L_40:
        /*003c*/ 	.word	0x00000000
        /*0040*/ 	.short	0x0000
        /*0042*/ 	.short	0x0000
        /*0044*/ 	.byte	0x00, 0xf5, 0x21, 0x00


	//----- nvinfo : EIATTR_SPARSE_MMA_MASK
	.align		4
.L_41:
        /*0048*/ 	.byte	0x03, 0x50
        /*004a*/ 	.short	0x0000


	//----- nvinfo : EIATTR_MAXREG_COUNT
	.align		4
        /*004c*/ 	.byte	0x03, 0x1b
        /*004e*/ 	.short	0x00ff


	//----- nvinfo : EIATTR_MERCURY_ISA_VERSION
	.align		4
        /*0050*/ 	.byte	0x03, 0x5f
        /*0052*/ 	.short	0x0101


	//----- nvinfo : EIATTR_VRC_CTA_INIT_COUNT
	.align		4
        /*0054*/ 	.byte	0x02, 0x4a
	.zero		1
	.zero		1


	//----- nvinfo : EIATTR_EXIT_INSTR_OFFSETS
	.align		4
        /*0058*/ 	.byte	0x04, 0x1c
        /*005a*/ 	.short	(.L_43 - .L_42)


	//   ....[0]....
.L_42:
        /*005c*/ 	.word	0x00000070


	//   ....[1]....
        /*0060*/ 	.word	0x000008e0


	//----- nvinfo : EIATTR_CBANK_PARAM_SIZE
	.align		4
.L_43:
        /*0064*/ 	.byte	0x03, 0x19
        /*0066*/ 	.short	0x0018


	//----- nvinfo : EIATTR_PARAM_CBANK
	.align		4
        /*0068*/ 	.byte	0x04, 0x0a
        /*006a*/ 	.short	(.L_45 - .L_44)
	.align		4
.L_44:
        /*006c*/ 	.word	index@(.nv.constant0._Z23generate_guesses_kernelPKciiPc)
        /*0070*/ 	.short	0x0380
        /*0072*/ 	.short	0x0018


	//----- nvinfo : EIATTR_SW_WAR
	.align		4
.L_45:
        /*0074*/ 	.byte	0x04, 0x36
        /*0076*/ 	.short	(.L_47 - .L_46)
.L_46:
        /*0078*/ 	.word	0x00000008
.L_47:


//--------------------- .nv.callgraph             --------------------------
	.section	.nv.callgraph,"",@"SHT_CUDA_CALLGRAPH"
	.align	4
	.sectionentsize	8
	.align		4
        /*0000*/ 	.word	0x00000000
	.align		4
        /*0004*/ 	.word	0xffffffff
	.align		4
        /*0008*/ 	.word	0x00000000
	.align		4
        /*000c*/ 	.word	0xfffffffe
	.align		4
        /*0010*/ 	.word	0x00000000
	.align		4
        /*0014*/ 	.word	0xfffffffd
	.align		4
        /*0018*/ 	.word	0x00000000
	.align		4
        /*001c*/ 	.word	0xfffffffc


//--------------------- .text._Z35generate_guesses_with_prefix_kernelPKciS0_iiPc --------------------------
	.section	.text._Z35generate_guesses_with_prefix_kernelPKciS0_iiPc,"ax",@progbits
	.align	128
        .global         _Z35generate_guesses_with_prefix_kernelPKciS0_iiPc
        .type           _Z35generate_guesses_with_prefix_kernelPKciS0_iiPc,@function
        .size           _Z35generate_guesses_with_prefix_kernelPKciS0_iiPc,(.L_x_20 - _Z35generate_guesses_with_prefix_kernelPKciS0_iiPc)
        .other          _Z35generate_guesses_with_prefix_kernelPKciS0_iiPc,@"STO_CUDA_ENTRY STV_DEFAULT"
_Z35generate_guesses_with_prefix_kernelPKciS0_iiPc:
.text._Z35generate_guesses_with_prefix_kernelPKciS0_iiPc:
[----:B------:R-:W-:Y:S01]  /*0000*/  LDC R1, c[0x0][0x37c] ;  /* 0x0000df00ff017b82 */ /* 0x000fe20000000800 */
[----:B------:R-:W0:Y:S01]  /*0010*/  S2R R0, SR_CTAID.X ;  /* 0x0000000000007919 */ /* 0x000e220000002500 */
[----:B------:R-:W0:Y:S01]  /*0020*/  LDCU UR4, c[0x0][0x360] ;  /* 0x00006c00ff0477ac */ /* 0x000e220008000800 */
[----:B------:R-:W0:Y:S01]  /*0030*/  S2R R3, SR_TID.X ;  /* 0x0000000000037919 */ /* 0x000e220000002100 */
[----:B------:R-:W1:Y:S01]  /*0040*/  LDCU UR5, c[0x0][0x39c] ;  /* 0x00007380ff0577ac */ /* 0x000e620008000800 */
[----:B0-----:R-:W-:-:S05]  /*0050*/  IMAD R0, R0, UR4, R3 ;  /* 0x0000000400007c24 */ /* 0x001fca000f8e0203 */
[----:B-1----:R-:W-:-:S13]  /*0060*/  ISETP.GE.AND P0, PT, R0, UR5, PT ;  /* 0x0000000500007c0c */ /* 0x002fda000bf06270 */
[----:B------:R-:W-:Y:S05]  /*0070*/  @P0 EXIT ;  /* 0x000000000000094d */ /* 0x000fea0003800000 */
[----:B------:R-:W0:Y:S01]  /*0080*/  LDCU UR6, c[0x0][0x388] ;  /* 0x00007100ff0677ac */ /* 0x000e220008000800 */
[----:B------:R-:W1:Y:S01]  /*0090*/  LDCU.64 UR10, c[0x0][0x358] ;  /* 0x00006b00ff0a77ac */ /* 0x000e620008000a00 */
[----:B0-----:R-:W-:-:S09]  /*00a0*/  UISETP.GE.AND UP0, UPT, UR6, 0x1, UPT ;  /* 0x000000010600788c */ /* 0x001fd2000bf06270 */
[----:B-1----:R-:W-:Y:S05]  /*00b0*/  BRA.U !UP0, `(.L_x_0) ;  /* 0x0000000908107547 */ /* 0x002fea000b800000 */
[----:B------:R-:W-:Y:S01]  /*00c0*/  UISETP.GE.U32.AND UP1, UPT, UR6, 0x10, UPT ;  /* 0x000000100600788c */ /* 0x000fe2000bf26070 */
[----:B------:R-:W-:Y:S01]  /*00d0*/  IMAD.SHL.U32 R6, R0, 0x40, RZ ;  /* 0x0000004000067824 */ /* 0x000fe200078e00ff */
[----:B------:R-:W-:Y:S01]  /*00e0*/  ULOP3.LUT UR12, UR6, 0xf, URZ, 0xc0, !UPT ;  /* 0x0000000f060c7892 */ /* 0x000fe2000f8ec0ff */
[----:B------:R-:W-:-:S03]  /*00f0*/  UMOV UR4, URZ ;  /* 0x000000ff00047c82 */ /* 0x000fc60008000000 */
[----:B------:R-:W-:-:S03]  /*0100*/  UISETP.NE.AND UP0, UPT, UR12, URZ, UPT ;  /* 0x000000ff0c00728c */ /* 0x000fc6000bf05270 */
[----:B------:R-:W-:Y:S08]  /*0110*/  BRA.U !UP1, `(.L_x_1) ;  /* 0x0000000109d07547 */ /* 0x000ff0000b800000 */
[----:B------:R-:W0:Y:S01]  /*0120*/  LDCU.64 UR8, c[0x0][0x380] ;  /* 0x00007000ff0877ac */ /* 0x000e220008000a00 */
[----:B------:R-:W-:Y:S01]  /*0130*/  IMAD.MOV.U32 R7, RZ, RZ, R6 ;  /* 0x000000ffff077224 */ /* 0x000fe200078e0006 */
[----:B------:R-:W-:-:S04]  /*0140*/  ULOP3.LUT UR4, UR6, 0x7ffffff0, URZ, 0xc0, !UPT ;  /* 0x7ffffff006047892 */ /* 0x000fc8000f8ec0ff */
[----:B------:R-:W-:Y:S02]  /*0150*/  UIADD3 UR7, UPT, UPT, -UR4, URZ, URZ ;  /* 0x000000ff04077290 */ /* 0x000fe4000fffe1ff */
[----:B0-----:R-:W-:-:S04]  /*0160*/  UIADD3 UR5, UP1, UPT, UR8, 0x7, URZ ;  /* 0x0000000708057890 */ /* 0x001fc8000ff3e0ff */
[----:B------:R-:W-:Y:S02]  /*0170*/  UIADD3.X UR6, UPT, UPT, URZ, UR9, URZ, UP1, !UPT ;  /* 0x00000009ff067290 */ /* 0x000fe40008ffe4ff */
[----:B------:R-:W-:-:S04]  /*0180*/  IMAD.U32 R8, RZ, RZ, UR5 ;  /* 0x00000005ff087e24 */ /* 0x000fc8000f8e00ff */
[----:B------:R-:W-:-:S07]  /*0190*/  IMAD.U32 R17, RZ, RZ, UR6 ;  /* 0x00000006ff117e24 */ /* 0x000fce000f8e00ff */
.L_x_2:
[----:B------:R-:W-:Y:S01]  /*01a0*/  IMAD.MOV.U32 R2, RZ, RZ, R8 ;  /* 0x000000ffff027224 */ /* 0x000fe200078e0008 */
[----:B0-----:R-:W0:Y:S01]  /*01b0*/  LDC.64 R4, c[0x0][0x3a0] ;  /* 0x0000e800ff047b82 */ /* 0x001e220000000a00 */
[----:B------:R-:W-:-:S05]  /*01c0*/  IMAD.MOV.U32 R3, RZ, RZ, R17 ;  /* 0x000000ffff037224 */ /* 0x000fca00078e0011 */
[----:B------:R-:W2:Y:S01]  /*01d0*/  LDG.E.U8 R9, desc[UR10][R2.64+-0x7] ;  /* 0xfffff90a02097981 */ /* 0x000ea2000c1e1100 */
[----:B------:R-:W-:Y:S02]  /*01e0*/  SHF.R.S32.HI R8, RZ, 0x1f, R7 ;  /* 0x0000001fff087819 */ /* 0x000fe40000011407 */
[----:B0-----:R-:W-:-:S04]  /*01f0*/  IADD3 R4, P0, P1, R7, 0x7, R4 ;  /* 0x0000000707047810 */ /* 0x001fc8000791e004 */
[----:B------:R-:W-:-:S05]  /*0200*/  IADD3.X R5, PT, PT, R8, R5, RZ, P0, P1 ;  /* 0x0000000508057210 */ /* 0x000fca00007e24ff */
[----:B--2---:R0:W-:Y:S04]  /*0210*/  STG.E.U8 desc[UR10][R4.64+-0x7], R9 ;  /* 0xfffff90904007986 */ /* 0x0041e8000c10110a */
[----:B------:R-:W2:Y:S04]  /*0220*/  LDG.E.U8 R11, desc[UR10][R2.64+-0x6] ;  /* 0xfffffa0a020b7981 */ /* 0x000ea8000c1e1100 */
[----:B--2---:R1:W-:Y:S04]  /*0230*/  STG.E.U8 desc[UR10][R4.64+-0x6], R11 ;  /* 0xfffffa0b04007986 */ /* 0x0043e8000c10110a */
[----:B------:R-:W2:Y:S04]  /*0240*/  LDG.E.U8 R13, desc[UR10][R2.64+-0x5] ;  /* 0xfffffb0a020d7981 */ /* 0x000ea8000c1e1100 */
[----:B--2---:R2:W-:Y:S04]  /*0250*/  STG.E.U8 desc[UR10][R4.64+-0x5], R13 ;  /* 0xfffffb0d04007986 */ /* 0x0045e8000c10110a */
[----:B------:R-:W3:Y:S04]  /*0260*/  LDG.E.U8 R15, desc[UR10][R2.64+-0x4] ;  /* 0xfffffc0a020f7981 */ /* 0x000ee8000c1e1100 */
[----:B---3--:R3:W-:Y:S04]  /*0270*/  STG.E.U8 desc[UR10][R4.64+-0x4], R15 ;  /* 0xfffffc0f04007986 */ /* 0x0087e8000c10110a */
[----:B------:R-:W4:Y:S04]  /*0280*/  LDG.E.U8 R17, desc[UR10][R2.64+-0x3] ;  /* 0xfffffd0a02117981 */ /* 0x000f28000c1e1100 */
[----:B----4-:R4:W-:Y:S04]  /*0290*/  STG.E.U8 desc[UR10][R4.64+-0x3], R17 ;  /* 0xfffffd1104007986 */ /* 0x0109e8000c10110a */
[----:B------:R-:W5:Y:S04]  /*02a0*/  LDG.E.U8 R19, desc[UR10][R2.64+-0x2] ;  /* 0xfffffe0a02137981 */ /* 0x000f68000c1e1100 */
[----:B-----5:R5:W-:Y:S04]  /*02b0*/  STG.E.U8 desc[UR10][R4.64+-0x2], R19 ;  /* 0xfffffe1304007986 */ /* 0x020be8000c10110a */
[----:B0-----:R-:W2:Y:S04]  /*02c0*/  LDG.E.U8 R9, desc[UR10][R2.64+-0x1] ;  /* 0xffffff0a02097981 */ /* 0x001ea8000c1e1100 */
[----:B--2---:R0:W-:Y:S04]  /*02d0*/  STG.E.U8 desc[UR10][R4.64+-0x1], R9 ;  /* 0xffffff0904007986 */ /* 0x0041e8000c10110a */
[----:B-1----:R-:W2:Y:S04]  /*02e0*/  LDG.E.U8 R11, desc[UR10][R2.64] ;  /* 0x0000000a020b7981 */ /* 0x002ea8000c1e1100 */
[----:B--2---:R1:W-:Y:S04]  /*02f0*/  STG.E.U8 desc[UR10][R4.64], R11 ;  /* 0x0000000b04007986 */ /* 0x0043e8000c10110a */
[----:B------:R-:W2:Y:S04]  /*0300*/  LDG.E.U8 R13, desc[UR10][R2.64+0x1] ;  /* 0x0000010a020d7981 */ /* 0x000ea8000c1e1100 */
[----:B--2---:R2:W-:Y:S04]  /*0310*/  STG.E.U8 desc[UR10][R4.64+0x1], R13 ;  /* 0x0000010d04007986 */ /* 0x0045e8000c10110a */
[----:B---3--:R-:W3:Y:S04]  /*0320*/  LDG.E.U8 R15, desc[UR10][R2.64+0x2] ;  /* 0x0000020a020f7981 */ /* 0x008ee8000c1e1100 */
[----:B---3--:R3:W-:Y:S04]  /*0330*/  STG.E.U8 desc[UR10][R4.64+0x2], R15 ;  /* 0x0000020f04007986 */ /* 0x0087e8000c10110a */
[----:B----4-:R-:W4:Y:S04]  /*0340*/  LDG.E.U8 R17, desc[UR10][R2.64+0x3] ;  /* 0x0000030a02117981 */ /* 0x010f28000c1e1100 */
[----:B----4-:R4:W-:Y:S04]  /*0350*/  STG.E.U8 desc[UR10][R4.64+0x3], R17 ;  /* 0x0000031104007986 */ /* 0x0109e8000c10110a */
[----:B-----5:R-:W5:Y:S04]  /*0360*/  LDG.E.U8 R19, desc[UR10][R2.64+0x4] ;  /* 0x0000040a02137981 */ /* 0x020f68000c1e1100 */
[----:B-----5:R1:W-:Y:S04]  /*0370*/  STG.E.U8 desc[UR10][R4.64+0x4], R19 ;  /* 0x0000041304007986 */ /* 0x0203e8000c10110a */
[----:B0-----:R-:W5:Y:S04]  /*0380*/  LDG.E.U8 R9, desc[UR10][R2.64+0x5] ;  /* 0x0000050a02097981 */ /* 0x001f68000c1e1100 */
[----:B-----5:R0:W-:Y:S04]  /*0390*/  STG.E.U8 desc[UR10][R4.64+0x5], R9 ;  /* 0x0000050904007986 */ /* 0x0201e8000c10110a */
[----:B-1----:R-:W5:Y:S04]  /*03a0*/  LDG.E.U8 R11, desc[UR10][R2.64+0x6] ;  /* 0x0000060a020b7981 */ /* 0x002f68000c1e1100 */
[----:B-----5:R0:W-:Y:S04]  /*03b0*/  STG.E.U8 desc[UR10][R4.64+0x6], R11 ;  /* 0x0000060b04007986 */ /* 0x0201e8000c10110a */
[----:B--2---:R-:W2:Y:S04]  /*03c0*/  LDG.E.U8 R13, desc[UR10][R2.64+0x7] ;  /* 0x0000070a020d7981 */ /* 0x004ea8000c1e1100 */
[----:B--2---:R0:W-:Y:S04]  /*03d0*/  STG.E.U8 desc[UR10][R4.64+0x7], R13 ;  /* 0x0000070d04007986 */ /* 0x0041e8000c10110a */
[----:B---3--:R-:W2:Y:S01]  /*03e0*/  LDG.E.U8 R15, desc[UR10][R2.64+0x8] ;  /* 0x0000080a020f7981 */ /* 0x008ea2000c1e1100 */
[----:B------:R-:W-:Y:S01]  /*03f0*/  UIADD3 UR7, UPT, UPT, UR7, 0x10, URZ ;  /* 0x0000001007077890 */ /* 0x000fe2000fffe0ff */
[----:B------:R-:W-:Y:S01]  /*0400*/  IADD3 R8, P0, PT, R2, 0x10, RZ ;  /* 0x0000001002087810 */ /* 0x000fe20007f1e0ff */
[----:B------:R-:W-:-:S02]  /*0410*/  VIADD R7, R7, 0x10 ;  /* 0x0000001007077836 */ /* 0x000fc40000000000 */
[----:B------:R-:W-:Y:S02]  /*0420*/  UISETP.NE.AND UP1, UPT, UR7, URZ, UPT ;  /* 0x000000ff0700728c */ /* 0x000fe4000bf25270 */
[----:B----4-:R-:W-:Y:S01]  /*0430*/  IMAD.X R17, RZ, RZ, R3, P0 ;  /* 0x000000ffff117224 */ /* 0x010fe200000e0603 */
[----:B--2---:R0:W-:Y:S06]  /*0440*/  STG.E.U8 desc[UR10][R4.64+0x8], R15 ;  /* 0x0000080f04007986 */ /* 0x0041ec000c10110a */
[----:B------:R-:W-:Y:S05]  /*0450*/  BRA.U UP1, `(.L_x_2) ;  /* 0xfffffffd01507547 */ /* 0x000fea000b83ffff */
.L_x_1:
[----:B------:R-:W-:Y:S05]  /*0460*/  BRA.U !UP0, `(.L_x_0) ;  /* 0x0000000508247547 */ /* 0x000fea000b800000 */
[----:B------:R-:W1:Y:S01]  /*0470*/  LDCU UR7, c[0x0][0x388] ;  /* 0x00007100ff0777ac */ /* 0x000e620008000800 */
[----:B------:R-:W-:Y:S02]  /*0480*/  UISETP.GE.U32.AND UP1, UPT, UR12, 0x8, UPT ;  /* 0x000000080c00788c */ /* 0x000fe4000bf26070 */
[----:B-1----:R-:W-:-:S04]  /*0490*/  ULOP3.LUT UR13, UR7, 0x7, URZ, 0xc0, !UPT ;  /* 0x00000007070d7892 */ /* 0x002fc8000f8ec0ff */
[----:B------:R-:W-:-:S03]  /*04a0*/  UISETP.NE.AND UP0, UPT, UR13, URZ, UPT ;  /* 0x000000ff0d00728c */ /* 0x000fc6000bf05270 */
[----:B------:R-:W-:Y:S08]  /*04b0*/  BRA.U !UP1, `(.L_x_3) ;  /* 0x0000000109687547 */ /* 0x000ff0000b800000 */
[----:B------:R-:W1:Y:S02]  /*04c0*/  LDCU.64 UR8, c[0x0][0x380] ;  /* 0x00007000ff0877ac */ /* 0x000e640008000a00 */
[----:B-1----:R-:W-:-:S04]  /*04d0*/  UIADD3 UR5, UP1, UPT, UR4, UR8, URZ ;  /* 0x0000000804057290 */ /* 0x002fc8000ff3e0ff */
[----:B------:R-:W-:Y:S02]  /*04e0*/  UIADD3.X UR6, UPT, UPT, URZ, UR9, URZ, UP1, !UPT ;  /* 0x00000009ff067290 */ /* 0x000fe40008ffe4ff */
[----:B------:R-:W-:Y:S01]  /*04f0*/  IMAD.U32 R2, RZ, RZ, UR5 ;  /* 0x00000005ff027e24 */ /* 0x000fe2000f8e00ff */
[----:B------:R-:W1:Y:S03]  /*0500*/  LDCU.64 UR8, c[0x0][0x3a0] ;  /* 0x00007400ff0877ac */ /* 0x000e660008000a00 */
[----:B------:R-:W-:-:S05]  /*0510*/  IMAD.U32 R3, RZ, RZ, UR6 ;  /* 0x00000006ff037e24 */ /* 0x000fca000f8e00ff */
[----:B------:R-:W2:Y:S01]  /*0520*/  LDG.E.U8 R7, desc[UR10][R2.64] ;  /* 0x0000000a02077981 */ /* 0x000ea2000c1e1100 */
[----:B0-----:R-:W-:-:S05]  /*0530*/  VIADD R5, R6, UR4 ;  /* 0x0000000406057c36 */ /* 0x001fca0008000000 */
[----:B-1----:R-:W-:-:S04]  /*0540*/  IADD3 R4, P0, PT, R5, UR8, RZ ;  /* 0x0000000805047c10 */ /* 0x002fc8000ff1e0ff */
[----:B------:R-:W-:-:S05]  /*0550*/  LEA.HI.X.SX32 R5, R5, UR9, 0x1, P0 ;  /* 0x0000000905057c11 */ /* 0x000fca00080f0eff */
[----:B--2---:R0:W-:Y:S04]  /*0560*/  STG.E.U8 desc[UR10][R4.64], R7 ;  /* 0x0000000704007986 */ /* 0x0041e8000c10110a */
[----:B------:R-:W2:Y:S04]  /*0570*/  LDG.E.U8 R9, desc[UR10][R2.64+0x1] ;  /* 0x0000010a02097981 */ /* 0x000ea8000c1e1100 */
[----:B--2---:R1:W-:Y:S04]  /*0580*/  STG.E.U8 desc[UR10][R4.64+0x1], R9 ;  /* 0x0000010904007986 */ /* 0x0043e8000c10110a */
[----:B------:R-:W2:Y:S04]  /*0590*/  LDG.E.U8 R11, desc[UR10][R2.64+0x2] ;  /* 0x0000020a020b7981 */ /* 0x000ea8000c1e1100 */
[----:B--2---:R2:W-:Y:S04]  /*05a0*/  STG.E.U8 desc[UR10][R4.64+0x2], R11 ;  /* 0x0000020b04007986 */ /* 0x0045e8000c10110a */
[----:B------:R-:W3:Y:S04]  /*05b0*/  LDG.E.U8 R13, desc[UR10][R2.64+0x3] ;  /* 0x0000030a020d7981 */ /* 0x000ee8000c1e1100 */
[----:B---3--:R2:W-:Y:S04]  /*05c0*/  STG.E.U8 desc[UR10][R4.64+0x3], R13 ;  /* 0x0000030d04007986 */ /* 0x0085e8000c10110a */
[----:B------:R-:W3:Y:S04]  /*05d0*/  LDG.E.U8 R15, desc[UR10][R2.64+0x4] ;  /* 0x0000040a020f7981 */ /* 0x000ee8000c1e1100 */
[----:B---3--:R2:W-:Y:S04]  /*05e0*/  STG.E.U8 desc[UR10][R4.64+0x4], R15 ;  /* 0x0000040f04007986 */ /* 0x0085e8000c10110a */
[----:B------:R-:W3:Y:S04]  /*05f0*/  LDG.E.U8 R17, desc[UR10][R2.64+0x5] ;  /* 0x0000050a02117981 */ /* 0x000ee8000c1e1100 */
[----:B---3--:R2:W-:Y:S04]  /*0600*/  STG.E.U8 desc[UR10][R4.64+0x5], R17 ;  /* 0x0000051104007986 */ /* 0x0085e8000c10110a */
[----:B0-----:R-:W3:Y:S04]  /*0610*/  LDG.E.U8 R7, desc[UR10][R2.64+0x6] ;  /* 0x0000060a02077981 */ /* 0x001ee8000c1e1100 */
[----:B---3--:R2:W-:Y:S04]  /*0620*/  STG.E.U8 desc[UR10][R4.64+0x6], R7 ;  /* 0x0000060704007986 */ /* 0x0085e8000c10110a */
[----:B-1----:R-:W3:Y:S01]  /*0630*/  LDG.E.U8 R9, desc[UR10][R2.64+0x7] ;  /* 0x0000070a02097981 */ /* 0x002ee2000c1e1100 */
[----:B------:R-:W-:-:S03]  /*0640*/  UIADD3 UR4, UPT, UPT, UR4, 0x8, URZ ;  /* 0x0000000804047890 */ /* 0x000fc6000fffe0ff */
[----:B---3--:R2:W-:Y:S09]  /*0650*/  STG.E.U8 desc[UR10][R4.64+0x7], R9 ;  /* 0x0000070904007986 */ /* 0x0085f2000c10110a */
.L_x_3:
[----:B------:R-:W-:Y:S05]  /*0660*/  BRA.U !UP0, `(.L_x_0) ;  /* 0x0000000108a47547 */ /* 0x000fea000b800000 */
[----:B------:R-:W-:Y:S02]  /*0670*/  UISETP.GE.U32.AND UP1, UPT, UR13, 0x4, UPT ;  /* 0x000000040d00788c */ /* 0x000fe4000bf26070 */
[----:B------:R-:W-:-:S04]  /*0680*/  ULOP3.LUT UR5, UR7, 0x3, URZ, 0xc0, !UPT ;  /* 0x0000000307057892 */ /* 0x000fc8000f8ec0ff */
[----:B------:R-:W-:-:S03]  /*0690*/  UISETP.NE.AND UP0, UPT, UR5, URZ, UPT ;  /* 0x000000ff0500728c */ /* 0x000fc6000bf05270 */
[----:B------:R-:W-:Y:S08]  /*06a0*/  BRA.U !UP1, `(.L_x_4) ;  /* 0x0000000109487547 */ /* 0x000ff0000b800000 */
[----:B------:R-:W1:Y:S02]  /*06b0*/  LDCU.64 UR6, c[0x0][0x380] ;  /* 0x00007000ff0677ac */ /* 0x000e640008000a00 */
[----:B-1----:R-:W-:-:S04]  /*06c0*/  UIADD3 UR6, UP1, UPT, UR4, UR6, URZ ;  /* 0x0000000604067290 */ /* 0x002fc8000ff3e0ff */
[----:B------:R-:W-:Y:S02]  /*06d0*/  UIADD3.X UR7, UPT, UPT, URZ, UR7, URZ, UP1, !UPT ;  /* 0x00000007ff077290 */ /* 0x000fe40008ffe4ff */
[----:B------:R-:W-:-:S04]  /*06e0*/  IMAD.U32 R2, RZ, RZ, UR6 ;  /* 0x00000006ff027e24 */ /* 0x000fc8000f8e00ff */
[----:B------:R-:W-:-:S05]  /*06f0*/  IMAD.U32 R3, RZ, RZ, UR7 ;  /* 0x00000007ff037e24 */ /* 0x000fca000f8e00ff */
[----:B--2---:R-:W2:Y:S01]  /*0700*/  LDG.E.U8 R7, desc[UR10][R2.64] ;  /* 0x0000000a02077981 */ /* 0x004ea2000c1e1100 */
[----:B------:R-:W1:Y:S01]  /*0710*/  LDCU.64 UR6, c[0x0][0x3a0] ;  /* 0x00007400ff0677ac */ /* 0x000e620008000a00 */
        /* <DEDUP_REMOVED lines=8> */
[----:B------:R-:W2:Y:S01]  /*07a0*/  LDG.E.U8 R13, desc[UR10][R2.64+0x3] ;  /* 0x0000030a020d7981 */ /* 0x000ea2000c1e1100 */
[----:B------:R-:W-:-:S03]  /*07b0*/  UIADD3 UR4, UPT, UPT, UR4, 0x4, URZ ;  /* 0x0000000404047890 */ /* 0x000fc6000fffe0ff */
[----:B--2---:R1:W-:Y:S09]  /*07c0*/  STG.E.U8 desc[UR10][R4.64+0x3], R13 ;  /* 0x0000030d04007986 */ /* 0x0043f2000c10110a */
.L_x_4:
[----:B------:R-:W-:Y:S05]  /*07d0*/  BRA.U !UP0, `(.L_x_0) ;  /* 0x0000000108487547 */ /* 0x000fea000b800000 */
[----:B------:R-:W3:Y:S01]  /*07e0*/  LDCU.64 UR6, c[0x0][0x380] ;  /* 0x00007000ff0677ac */ /* 0x000ee20008000a00 */
[----:B------:R-:W-:Y:S01]  /*07f0*/  VIADD R6, R6, UR4 ;  /* 0x0000000406067c36 */ /* 0x000fe20008000000 */
[----:B------:R-:W4:Y:S01]  /*0800*/  LDCU.64 UR8, c[0x0][0x3a0] ;  /* 0x00007400ff0877ac */ /* 0x000f220008000a00 */
[----:B------:R-:W-:Y:S02]  /*0810*/  UIADD3 UR5, UPT, UPT, -UR5, URZ, URZ ;  /* 0x000000ff05057290 */ /* 0x000fe4000fffe1ff */
[----:B---3--:R-:W-:-:S04]  /*0820*/  UIADD3 UR6, UP0, UPT, UR4, UR6, URZ ;  /* 0x0000000604067290 */ /* 0x008fc8000ff1e0ff */
[----:B----4-:R-:W-:-:S12]  /*0830*/  UIADD3.X UR7, UPT, UPT, URZ, UR7, URZ, UP0, !UPT ;  /* 0x00000007ff077290 */ /* 0x010fd800087fe4ff */
.L_x_5:
[----:B---3--:R-:W-:Y:S02]  /*0840*/  IMAD.U32 R3, RZ, RZ, UR7 ;  /* 0x00000007ff037e24 */ /* 0x008fe4000f8e00ff */
[----:B------:R-:W-:-:S05]  /*0850*/  IMAD.U32 R2, RZ, RZ, UR6 ;  /* 0x00000006ff027e24 */ /* 0x000fca000f8e00ff */
[----:B------:R-:W3:Y:S01]  /*0860*/  LDG.E.U8 R3, desc[UR10][R2.64] ;  /* 0x0000000a02037981 */ /* 0x000ee2000c1e1100 */
[C---:B012---:R-:W-:Y:S01]  /*0870*/  IADD3 R4, P0, PT, R6.reuse, UR8, RZ ;  /* 0x0000000806047c10 */ /* 0x047fe2000ff1e0ff */
[----:B------:R-:W-:Y:S02]  /*0880*/  UIADD3 UR6, UP0, UPT, UR6, 0x1, URZ ;  /* 0x0000000106067890 */ /* 0x000fe4000ff1e0ff */
[----:B------:R-:W-:Y:S01]  /*0890*/  UIADD3 UR5, UPT, UPT, UR5, 0x1, URZ ;  /* 0x0000000105057890 */ /* 0x000fe2000fffe0ff */
[C---:B------:R-:W-:Y:S01]  /*08a0*/  LEA.HI.X.SX32 R5, R6.reuse, UR9, 0x1, P0 ;  /* 0x0000000906057c11 */ /* 0x040fe200080f0eff */
[----:B------:R-:W-:Y:S01]  /*08b0*/  UIADD3.X UR7, UPT, UPT, URZ, UR7, URZ, UP0, !UPT ;  /* 0x00000007ff077290 */ /* 0x000fe200087fe4ff */
[----:B------:R-:W-:Y:S01]  /*08c0*/  VIADD R6, R6, 0x1 ;  /* 0x0000000106067836 */ /* 0x000fe20000000000 */
[----:B------:R-:W-:Y:S02]  /*08d0*/  UISETP.NE.AND UP0, UPT, UR5, URZ, UPT ;  /* 0x000000ff0500728c */ /* 0x000fe4000bf05270 */
[----:B---3--:R3:W-:Y:S07]  /*08e0*/  STG.E.U8 desc[UR10][R4.64], R3 ;  /* 0x0000000304007986 */ /* 0x0087ee000c10110a */
[----:B------:R-:W-:Y:S05]  /*08f0*/  BRA.U UP0, `(.L_x_5) ;  /* 0xfffffffd00d07547 */ /* 0x000fea000b83ffff */
.L_x_0:
[----:B------:R-:W4:Y:S02]  /*0900*/  LDCU UR8, c[0x0][0x398] ;  /* 0x00007300ff0877ac */ /* 0x000f240008000800 */
[----:B----4-:R-:W-:-:S09]  /*0910*/  UISETP.GE.AND UP0, UPT, UR8, 0x1, UPT ;  /* 0x000000010800788c */ /* 0x010fd2000bf06270 */
[----:B------:R-:W-:Y:S05]  /*0920*/  BRA.U !UP0, `(.L_x_6) ;  /* 0x0000000508fc7547 */ /* 0x000fea000b800000 */
[----:B------:R-:W1:Y:S01]  /*0930*/  LDCU UR6, c[0x0][0x388] ;  /* 0x00007100ff0677ac */ /* 0x000e620008000800 */
[----:B------:R-:W-:Y:S01]  /*0940*/  IMAD R6, R0, UR8, RZ ;  /* 0x0000000800067c24 */ /* 0x000fe2000f8e02ff */
[----:B------:R-:W-:Y:S02]  /*0950*/  UISETP.GE.U32.AND UP1, UPT, UR8, 0x10, UPT ;  /* 0x000000100800788c */ /* 0x000fe4000bf26070 */
[----:B------:R-:W-:Y:S01]  /*0960*/  ULOP3.LUT UR5, UR8, 0xf, URZ, 0xc0, !UPT ;  /* 0x0000000f08057892 */ /* 0x000fe2000f8ec0ff */
[----:B------:R-:W-:-:S03]  /*0970*/  UMOV UR4, URZ ;  /* 0x000000ff00047c82 */ /* 0x000fc60008000000 */
[----:B------:R-:W-:Y:S01]  /*0980*/  UISETP.NE.AND UP0, UPT, UR5, URZ, UPT ;  /* 0x000000ff0500728c */ /* 0x000fe2000bf05270 */
[----:B-12---:R-:W-:Y:S02]  /*0990*/  LEA R7, R0, UR6, 0x6 ;  /* 0x0000000600077c11 */ /* 0x006fe4000f8e30ff */
[----:B------:R-:W-:Y:S08]  /*09a0*/  BRA.U !UP1, `(.L_x_7) ;  /* 0x0000000109c47547 */ /* 0x000ff0000b800000 */
[----:B------:R-:W-:Y:S01]  /*09b0*/  ULOP3.LUT UR4, UR8, 0x7ffffff0, URZ, 0xc0, !UPT ;  /* 0x7ffffff008047892 */ /* 0x000fe2000f8ec0ff */
[----:B0-----:R-:W-:Y:S02]  /*09c0*/  IMAD.MOV.U32 R9, RZ, RZ, R7 ;  /* 0x000000ffff097224 */ /* 0x001fe400078e0007 */
[----:B------:R-:W-:Y:S01]  /*09d0*/  IMAD.MOV.U32 R11, RZ, RZ, R6 ;  /* 0x000000ffff0b7224 */ /* 0x000fe200078e0006 */
[----:B------:R-:W-:-:S12]  /*09e0*/  UIADD3 UR7, UPT, UPT, -UR4, URZ, URZ ;  /* 0x000000ff04077290 */ /* 0x000fd8000fffe1ff */
.L_x_8:
[----:B---3--:R-:W0:Y:S01]  /*09f0*/  LDC.64 R4, c[0x0][0x390] ;  /* 0x0000e400ff047b82 */ /* 0x008e220000000a00 */
[----:B----4-:R-:W-:Y:S02]  /*0a00*/  SHF.R.S32.HI R2, RZ, 0x1f, R11 ;  /* 0x0000001fff027819 */ /* 0x010fe4000001140b */
[----:B0-----:R-:W-:-:S04]  /*0a10*/  IADD3 R4, P0, P1, R11, 0x7, R4 ;  /* 0x000000070b047810 */ /* 0x001fc8000791e004 */
[----:B------:R-:W-:Y:S02]  /*0a20*/  IADD3.X R5, PT, PT, R2, R5, RZ, P0, P1 ;  /* 0x0000000502057210 */ /* 0x000fe400007e24ff */
[----:B------:R-:W0:Y:S03]  /*0a30*/  LDC.64 R2, c[0x0][0x3a0] ;  /* 0x0000e800ff027b82 */ /* 0x000e260000000a00 */
        /* <DEDUP_REMOVED lines=35> */
[----:B------:R-:W-:-:S02]  /*0c70*/  VIADD R11, R11, 0x10 ;  /* 0x000000100b0b7836 */ /* 0x000fc40000000000 */
[----:B------:R-:W-:Y:S01]  /*0c80*/  VIADD R9, R9, 0x10 ;  /* 0x0000001009097836 */ /* 0x000fe20000000000 */
[----:B------:R-:W-:Y:S01]  /*0c90*/  UISETP.NE.AND UP1, UPT, UR7, URZ, UPT ;  /* 0x000000ff0700728c */ /* 0x000fe2000bf25270 */
[----:B--2---:R4:W-:Y:S08]  /*0ca0*/  STG.E.U8 desc[UR10][R2.64+0x8], R19 ;  /* 0x0000081302007986 */ /* 0x0049f0000c10110a */
[----:B------:R-:W-:Y:S05]  /*0cb0*/  BRA.U UP1, `(.L_x_8) ;  /* 0xfffffffd014c7547 */ /* 0x000fea000b83ffff */
.L_x_7:
[----:B------:R-:W-:Y:S05]  /*0cc0*/  BRA.U !UP0, `(.L_x_6) ;  /* 0x0000000508147547 */ /* 0x000fea000b800000 */
[----:B------:R-:W-:Y:S02]  /*0cd0*/  UISETP.GE.U32.AND UP0, UPT, UR5, 0x8, UPT ;  /* 0x000000080500788c */ /* 0x000fe4000bf06070 */
[----:B------:R-:W-:-:S04]  /*0ce0*/  ULOP3.LUT UR7, UR8, 0x7, URZ, 0xc0, !UPT ;  /* 0x0000000708077892 */ /* 0x000fc8000f8ec0ff */
[----:B------:R-:W-:-:S03]  /*0cf0*/  UISETP.NE.AND UP1, UPT, UR7, URZ, UPT ;  /* 0x000000ff0700728c */ /* 0x000fc6000bf25270 */
[----:B------:R-:W-:Y:S08]  /*0d00*/  BRA.U !UP0, `(.L_x_9) ;  /* 0x0000000108647547 */ /* 0x000ff0000b800000 */
[----:B------:R-:W1:Y:S01]  /*0d10*/  LDCU.64 UR12, c[0x0][0x390] ;  /* 0x00007200ff0c77ac */ /* 0x000e620008000a00 */
[----:B---34-:R-:W-:-:S05]  /*0d20*/  VIADD R3, R6, UR4 ;  /* 0x0000000406037c36 */ /* 0x018fca0008000000 */
[----:B-1----:R-:W-:-:S04]  /*0d30*/  IADD3 R2, P0, PT, R3, UR12, RZ ;  /* 0x0000000c03027c10 */ /* 0x002fc8000ff1e0ff */
[----:B------:R-:W-:Y:S01]  /*0d40*/  LEA.HI.X.SX32 R3, R3, UR13, 0x1, P0 ;  /* 0x0000000d03037c11 */ /* 0x000fe200080f0eff */
[----:B------:R-:W1:Y:S04]  /*0d50*/  LDCU.64 UR12, c[0x0][0x3a0] ;  /* 0x00007400ff0c77ac */ /* 0x000e680008000a00 */
[----:B0-----:R-:W2:Y:S01]  /*0d60*/  LDG.E.U8 R9, desc[UR10][R2.64] ;  /* 0x0000000a02097981 */ /* 0x001ea2000c1e1100 */
[----:B------:R-:W-:-:S05]  /*0d70*/  VIADD R5, R7, UR4 ;  /* 0x0000000407057c36 */ /* 0x000fca0008000000 */
        /* <DEDUP_REMOVED lines=18> */
.L_x_9:
        /* <DEDUP_REMOVED lines=10> */
[----:B0-2---:R-:W2:Y:S01]  /*0f40*/  LDG.E.U8 R9, desc[UR10][R2.64] ;  /* 0x0000000a02097981 */ /* 0x005ea2000c1e1100 */
        /* <DEDUP_REMOVED lines=11> */
.L_x_10:
[----:B------:R-:W-:Y:S05]  /*1000*/  BRA.U !UP1, `(.L_x_6) ;  /* 0x0000000109447547 */ /* 0x000fea000b800000 */
[----:B------:R-:W-:Y:S02]  /*1010*/  UIADD3 UR6, UPT, UPT, UR4, UR6, URZ ;  /* 0x0000000604067290 */ /* 0x000fe4000fffe0ff */
[----:B-1----:R-:W-:Y:S01]  /*1020*/  VIADD R7, R6, UR4 ;  /* 0x0000000406077c36 */ /* 0x002fe20008000000 */
[----:B------:R-:W1:Y:S03]  /*1030*/  LDCU.64 UR12, c[0x0][0x3a0] ;  /* 0x00007400ff0c77ac */ /* 0x000e660008000a00 */
[----:B------:R-:W-:Y:S01]  /*1040*/  LEA R6, R0, UR6, 0x6 ;  /* 0x0000000600067c11 */ /* 0x000fe2000f8e30ff */
[----:B------:R-:W0:Y:S01]  /*1050*/  LDCU.64 UR14, c[0x0][0x390] ;  /* 0x00007200ff0e77ac */ /* 0x000e220008000a00 */
[----:B------:R-:W-:-:S12]  /*1060*/  UIADD3 UR5, UPT, UPT, -UR5, URZ, URZ ;  /* 0x000000ff05057290 */ /* 0x000fd8000fffe1ff */
.L_x_11:
[----:B0---4-:R-:W-:-:S04]  /*1070*/  IADD3 R2, P0, PT, R7, UR14, RZ ;  /* 0x0000000e07027c10 */ /* 0x011fc8000ff1e0ff */
[----:B---3--:R-:W-:-:S06]  /*1080*/  LEA.HI.X.SX32 R3, R7, UR15, 0x1, P0 ;  /* 0x0000000f07037c11 */ /* 0x008fcc00080f0eff */
[----:B------:R-:W3:Y:S01]  /*1090*/  LDG.E.U8 R3, desc[UR10][R2.64] ;  /* 0x0000000a02037981 */ /* 0x000ee2000c1e1100 */
[C---:B-12---:R-:W-:Y:S01]  /*10a0*/  IADD3 R4, P0, PT, R6.reuse, UR12, RZ ;  /* 0x0000000c06047c10 */ /* 0x046fe2000ff1e0ff */
[----:B------:R-:W-:Y:S01]  /*10b0*/  UIADD3 UR5, UPT, UPT, UR5, 0x1, URZ ;  /* 0x0000000105057890 */ /* 0x000fe2000fffe0ff */
[----:B------:R-:W-:Y:S02]  /*10c0*/  VIADD R7, R7, 0x1 ;  /* 0x0000000107077836 */ /* 0x000fe40000000000 */
[C---:B------:R-:W-:Y:S01]  /*10d0*/  LEA.HI.X.SX32 R5, R6.reuse, UR13, 0x1, P0 ;  /* 0x0000000d06057c11 */ /* 0x040fe200080f0eff */
[----:B------:R-:W-:Y:S01]  /*10e0*/  UISETP.NE.AND UP0, UPT, UR5, URZ, UPT ;  /* 0x000000ff0500728c */ /* 0x000fe2000bf05270 */
[----:B------:R-:W-:-:S03]  /*10f0*/  VIADD R6, R6, 0x1 ;  /* 0x0000000106067836 */ /* 0x000fc60000000000 */
[----:B---3--:R0:W-:Y:S05]  /*1100*/  STG.E.U8 desc[UR10][R4.64], R3 ;  /* 0x0000000304007986 */ /* 0x0081ea000c10110a */
[----:B------:R-:W-:Y:S05]  /*1110*/  BRA.U UP0, `(.L_x_11) ;  /* 0xfffffffd00d47547 */ /* 0x000fea000b83ffff */
.L_x_6:
[----:B------:R-:W5:Y:S01]  /*1120*/  LDCU UR4, c[0x0][0x388] ;  /* 0x00007100ff0477ac */ /* 0x000f620008000800 */
[----:B------:R-:W4:Y:S01]  /*1130*/  LDCU.64 UR6, c[0x0][0x3a0] ;  /* 0x00007400ff0677ac */ /* 0x000f220008000a00 */
[----:B-----5:R-:W-:-:S05]  /*1140*/  LEA R0, R0, UR4, 0x6 ;  /* 0x0000000400007c11 */ /* 0x020fca000f8e30ff */
[----:B------:R-:W-:-:S05]  /*1150*/  VIADD R0, R0, UR8 ;  /* 0x0000000800007c36 */ /* 0x000fca0008000000 */
[----:B----4-:R-:W-:-:S04]  /*1160*/  IADD3 R2, P0, PT, R0, UR6, RZ ;  /* 0x0000000600027c10 */ /* 0x010fc8000ff1e0ff */
[----:B0--3--:R-:W-:-:S05]  /*1170*/  LEA.HI.X.SX32 R3, R0, UR7, 0x1, P0 ;  /* 0x0000000700037c11 */ /* 0x009fca00080f0eff */
[----:B------:R-:W-:Y:S01]  /*1180*/  STG.E.U8 desc[UR10][R2.64], RZ ;  /* 0x000000ff02007986 */ /* 0x000fe2000c10110a */
[----:B------:R-:W-:Y:S05]  /*1190*/  EXIT ;  /* 0x000000000000794d */ /* 0x000fea0003800000 */
.L_x_12:
[----:B------:R-:W-:-:S00]  /*11a0*/  BRA `(.L_x_12) ;  /* 0xfffffffc00fc7947 */ /* 0x000fc0000383ffff */
[----:B------:R-:W-:-:S00]  /*11b0*/  NOP ;  /* 0x0000000000007918 */ /* 0x000fc00000000000 */
        /* <DEDUP_REMOVED lines=12> */
.L_x_20:


//--------------------- .text._Z23generate_guesses_kernelPKciiPc --------------------------
	.section	.text._Z23generate_guesses_kernelPKciiPc,"ax",@progbits
	.align	128
        .global         _Z23generate_guesses_kernelPKciiPc
        .type           _Z23generate_guesses_kernelPKciiPc,@function
        .size           _Z23generate_guesses_kernelPKciiPc,(.L_x_21 - _Z23generate_guesses_kernelPKciiPc)
        .other          _Z23generate_guesses_kernelPKciiPc,@"STO_CUDA_ENTRY STV_DEFAULT"
_Z23generate_guesses_kernelPKciiPc:
.text._Z23generate_guesses_kernelPKciiPc:
        /* <DEDUP_REMOVED lines=12> */
[----:B------:R-:W-:Y:S02]  /*00c0*/  UISETP.GE.U32.AND UP1, UPT, UR7, 0x10, UPT ;  /* 0x000000100700788c */ /* 0x000fe4000bf26070 */
[C---:B------:R-:W-:Y:S01]  /*00d0*/  IMAD R6, R0.reuse, UR7, RZ ;  /* 0x0000000700067c24 */ /* 0x040fe2000f8e02ff */
[----:B------:R-:W-:Y:S01]  /*00e0*/  ULOP3.LUT UR5, UR7, 0xf, URZ, 0xc0, !UPT ;  /* 0x0000000f07057892 */ /* 0x000fe2000f8ec0ff */
[----:B------:R-:W-:Y:S01]  /*00f0*/  IMAD.SHL.U32 R7, R0, 0x40, RZ ;  /* 0x0000004000077824 */ /* 0x000fe200078e00ff */
[----:B------:R-:W-:Y:S02]  /*0100*/  UMOV UR4, URZ ;  /* 0x000000ff00047c82 */ /* 0x000fe40008000000 */
[----:B------:R-:W-:Y:S02]  /*0110*/  UISETP.NE.AND UP0, UPT, UR5, URZ, UPT ;  /* 0x000000ff0500728c */ /* 0x000fe4000bf05270 */
[----:B------:R-:W-:Y:S09]  /*0120*/  BRA.U !UP1, `(.L_x_14) ;  /* 0x0000000109c47547 */ /* 0x000ff2000b800000 */
[----:B------:R-:W-:Y:S01]  /*0130*/  ULOP3.LUT UR4, UR7, 0x7ffffff0, URZ, 0xc0, !UPT ;  /* 0x7ffffff007047892 */ /* 0x000fe2000f8ec0ff */
[----:B------:R-:W-:Y:S02]  /*0140*/  IMAD.MOV.U32 R9, RZ, RZ, R7 ;  /* 0x000000ffff097224 */ /* 0x000fe400078e0007 */
[----:B------:R-:W-:Y:S01]  /*0150*/  IMAD.MOV.U32 R11, RZ, RZ, R6 ;  /* 0x000000ffff0b7224 */ /* 0x000fe200078e0006 */
[----:B------:R-:W-:-:S12]  /*0160*/  UIADD3 UR6, UPT, UPT, -UR4, URZ, URZ ;  /* 0x000000ff04067290 */ /* 0x000fd8000fffe1ff */
.L_x_15:
[----:B------:R-:W0:Y:S01]  /*0170*/  LDC.64 R4, c[0x0][0x380] ;  /* 0x0000e000ff047b82 */ /* 0x000e220000000a00 */
        /* <DEDUP_REMOVED lines=44> */
.L_x_14:
[----:B------:R-:W-:Y:S05]  /*0440*/  BRA.U !UP0, `(.L_x_13) ;  /* 0x0000000508107547 */ /* 0x000fea000b800000 */
[----:B------:R-:W-:Y:S02]  /*0450*/  UISETP.GE.U32.AND UP0, UPT, UR5, 0x8, UPT ;  /* 0x000000080500788c */ /* 0x000fe4000bf06070 */
[----:B------:R-:W-:-:S04]  /*0460*/  ULOP3.LUT UR6, UR7, 0x7, URZ, 0xc0, !UPT ;  /* 0x0000000707067892 */ /* 0x000fc8000f8ec0ff */
[----:B------:R-:W-:-:S03]  /*0470*/  UISETP.NE.AND UP1, UPT, UR6, URZ, UPT ;  /* 0x000000ff0600728c */ /* 0x000fc6000bf25270 */
[----:B------:R-:W-:Y:S08]  /*0480*/  BRA.U !UP0, `(.L_x_16) ;  /* 0x0000000108647547 */ /* 0x000ff0000b800000 */
[----:B------:R-:W0:Y:S01]  /*0490*/  LDCU.64 UR10, c[0x0][0x380] ;  /* 0x00007000ff0a77ac */ /* 0x000e220008000a00 */
[----:B----4-:R-:W-:-:S05]  /*04a0*/  VIADD R3, R6, UR4 ;  /* 0x0000000406037c36 */ /* 0x010fca0008000000 */
[----:B0-----:R-:W-:-:S04]  /*04b0*/  IADD3 R2, P0, PT, R3, UR10, RZ ;  /* 0x0000000a03027c10 */ /* 0x001fc8000ff1e0ff */
[----:B------:R-:W-:Y:S01]  /*04c0*/  LEA.HI.X.SX32 R3, R3, UR11, 0x1, P0 ;  /* 0x0000000b03037c11 */ /* 0x000fe200080f0eff */
[----:B------:R-:W0:Y:S04]  /*04d0*/  LDCU.64 UR10, c[0x0][0x390] ;  /* 0x00007200ff0a77ac */ /* 0x000e280008000a00 */
[----:B------:R-:W2:Y:S01]  /*04e0*/  LDG.E.U8 R9, desc[UR8][R2.64] ;  /* 0x0000000802097981 */ /* 0x000ea2000c1e1100 */
[----:B------:R-:W-:-:S05]  /*04f0*/  VIADD R5, R7, UR4 ;  /* 0x0000000407057c36 */ /* 0x000fca0008000000 */
[----:B0-----:R-:W-:-:S04]  /*0500*/  IADD3 R4, P0, PT, R5, UR10, RZ ;  /* 0x0000000a05047c10 */ /* 0x001fc8000ff1e0ff */
        /* <DEDUP_REMOVED lines=17> */
.L_x_16:
        /* <DEDUP_REMOVED lines=10> */
[----:B--2---:R-:W2:Y:S01]  /*06c0*/  LDG.E.U8 R9, desc[UR8][R2.64] ;  /* 0x0000000802097981 */ /* 0x004ea2000c1e1100 */
        /* <DEDUP_REMOVED lines=11> */
.L_x_17:
[----:B------:R-:W-:Y:S05]  /*0780*/  BRA.U !UP1, `(.L_x_13) ;  /* 0x0000000109407547 */ /* 0x000fea000b800000 */
[----:B------:R-:W-:Y:S01]  /*0790*/  VIADD R7, R7, UR4 ;  /* 0x0000000407077c36 */ /* 0x000fe20008000000 */
[----:B------:R-:W1:Y:S01]  /*07a0*/  LDCU.64 UR10, c[0x0][0x390] ;  /* 0x00007200ff0a77ac */ /* 0x000e620008000a00 */
[----:B------:R-:W-:Y:S01]  /*07b0*/  VIADD R6, R6, UR4 ;  /* 0x0000000406067c36 */ /* 0x000fe20008000000 */
[----:B------:R-:W3:Y:S01]  /*07c0*/  LDCU.64 UR12, c[0x0][0x380] ;  /* 0x00007000ff0c77ac */ /* 0x000ee20008000a00 */
[----:B------:R-:W-:-:S12]  /*07d0*/  UIADD3 UR5, UPT, UPT, -UR5, URZ, URZ ;  /* 0x000000ff05057290 */ /* 0x000fd8000fffe1ff */
.L_x_18:
[----:B---34-:R-:W-:-:S04]  /*07e0*/  IADD3 R2, P0, PT, R6, UR12, RZ ;  /* 0x0000000c06027c10 */ /* 0x018fc8000ff1e0ff */
[----:B0-----:R-:W-:-:S06]  /*07f0*/  LEA.HI.X.SX32 R3, R6, UR13, 0x1, P0 ;  /* 0x0000000d06037c11 */ /* 0x001fcc00080f0eff */
[----:B------:R-:W3:Y:S01]  /*0800*/  LDG.E.U8 R3, desc[UR8][R2.64] ;  /* 0x0000000802037981 */ /* 0x000ee2000c1e1100 */
[C---:B012---:R-:W-:Y:S01]  /*0810*/  IADD3 R4, P0, PT, R7.reuse, UR10, RZ ;  /* 0x0000000a07047c10 */ /* 0x047fe2000ff1e0ff */
[----:B------:R-:W-:Y:S01]  /*0820*/  UIADD3 UR5, UPT, UPT, UR5, 0x1, URZ ;  /* 0x0000000105057890 */ /* 0x000fe2000fffe0ff */
[----:B------:R-:W-:Y:S02]  /*0830*/  VIADD R6, R6, 0x1 ;  /* 0x0000000106067836 */ /* 0x000fe40000000000 */
[C---:B------:R-:W-:Y:S01]  /*0840*/  LEA.HI.X.SX32 R5, R7.reuse, UR11, 0x1, P0 ;  /* 0x0000000b07057c11 */ /* 0x040fe200080f0eff */
[----:B------:R-:W-:Y:S01]  /*0850*/  UISETP.NE.AND UP0, UPT, UR5, URZ, UPT ;  /* 0x000000ff0500728c */ /* 0x000fe2000bf05270 */
[----:B------:R-:W-:-:S03]  /*0860*/  VIADD R7, R7, 0x1 ;  /* 0x0000000107077836 */ /* 0x000fc60000000000 */
[----:B---3--:R0:W-:Y:S05]  /*0870*/  STG.E.U8 desc[UR8][R4.64], R3 ;  /* 0x0000000304007986 */ /* 0x0081ea000c101108 */
[----:B------:R-:W-:Y:S05]  /*0880*/  BRA.U UP0, `(.L_x_18) ;  /* 0xfffffffd00d47547 */ /* 0x000fea000b83ffff */
.L_x_13:
[----:B------:R-:W4:Y:S01]  /*0890*/  LDCU.64 UR4, c[0x0][0x390] ;  /* 0x00007200ff0477ac */ /* 0x000f220008000a00 */
[----:B------:R-:W-:-:S04]  /*08a0*/  LEA R0, R0, UR7, 0x6 ;  /* 0x0000000700007c11 */ /* 0x000fc8000f8e30ff */
[----:B----4-:R-:W-:-:S04]  /*08b0*/  IADD3 R2, P0, PT, R0, UR4, RZ ;  /* 0x0000000400027c10 */ /* 0x010fc8000ff1e0ff */
[----:B0-----:R-:W-:-:S05]  /*08c0*/  LEA.HI.X.SX32 R3, R0, UR5, 0x1, P0 ;  /* 0x0000000500037c11 */ /* 0x001fca00080f0eff */
[----:B------:R-:W-:Y:S01]  /*08d0*/  STG.E.U8 desc[UR8][R2.64], RZ ;  /* 0x000000ff02007986 */ /* 0x000fe2000c101108 */
[----:B------:R-:W-:Y:S05]  /*08e0*/  EXIT ;  /* 0x000000000000794d */ /* 0x000fea0003800000 */
.L_x_19:
        /* <DEDUP_REMOVED lines=9> */
.L_x_21:


//--------------------- .nv.shared.reserved.0     --------------------------
	.section	.nv.shared.reserved.0,"aw",@nobits
	.weak		__nv_reservedSMEM_offset_0_alias
	.size		__nv_reservedSMEM_offset_0_alias, 0, 64
	.other		__nv_reservedSMEM_offset_0_alias,@"STO_CUDA_RESERVED_SHARED STV_DEFAULT"
__nv_reservedSMEM_offset_0_alias:
	.zero		0
	.zero		64


//--------------------- .nv.constant0._Z35generate_guesses_with_prefix_kernelPKciS0_iiPc --------------------------
	.section	.nv.constant0._Z35generate_guesses_with_prefix_kernelPKciS0_iiPc,"a",@progbits
	.sectionflags	@""
	.align	4
.nv.constant0._Z35generate_guesses_with_prefix_kernelPKciS0_iiPc:
	.zero		936


//--------------------- .nv.constant0._Z23generate_guesses_kernelPKciiPc --------------------------
	.section	.nv.constant0._Z23generate_guesses_kernelPKciiPc,"a",@progbits
	.sectionflags	@""
	.align	4
.nv.constant0._Z23generate_guesses_kernelPKciiPc:
	.zero		920


//--------------------- SYMBOLS --------------------------

	.type		.nv.reservedSmem.offset0,@object
	.size		.nv.reservedSmem.offset0,0x4
